//
// Generated by NVIDIA NVVM Compiler
//
// Compiler Build ID: CL-36424714
// Cuda compilation tools, release 13.0, V13.0.88
// Based on NVVM 20.0.0
//

.version 9.0
.target sm_100
.address_size 64

	// .globl	_Z10AddVectorsPKfS0_Pfi

.visible .entry _Z10AddVectorsPKfS0_Pfi(
	.param .u64 .ptr .align 1 _Z10AddVectorsPKfS0_Pfi_param_0,
	.param .u64 .ptr .align 1 _Z10AddVectorsPKfS0_Pfi_param_1,
	.param .u64 .ptr .align 1 _Z10AddVectorsPKfS0_Pfi_param_2,
	.param .u32 _Z10AddVectorsPKfS0_Pfi_param_3
)
{
	.reg .pred 	%p<2>;
	.reg .b32 	%r<6>;
	.reg .b32 	%f<4>;
	.reg .b64 	%rd<11>;

	ld.param.u64 	%rd1, [_Z10AddVectorsPKfS0_Pfi_param_0];
	ld.param.u64 	%rd2, [_Z10AddVectorsPKfS0_Pfi_param_1];
	ld.param.u64 	%rd3, [_Z10AddVectorsPKfS0_Pfi_param_2];
	ld.param.u32 	%r2, [_Z10AddVectorsPKfS0_Pfi_param_3];
	mov.u32 	%r3, %ntid.x;
	mov.u32 	%r4, %ctaid.x;
	mov.u32 	%r5, %tid.x;
	mad.lo.s32 	%r1, %r3, %r4, %r5;
	setp.ge.s32 	%p1, %r1, %r2;
	@%p1 bra 	$L__BB0_2;
	cvta.to.global.u64 	%rd4, %rd1;
	cvta.to.global.u64 	%rd5, %rd2;
	cvta.to.global.u64 	%rd6, %rd3;
	mul.wide.s32 	%rd7, %r1, 4;
	add.s64 	%rd8, %rd4, %rd7;
	ld.global.f32 	%f1, [%rd8];
	add.s64 	%rd9, %rd5, %rd7;
	ld.global.f32 	%f2, [%rd9];
	add.f32 	%f3, %f1, %f2;
	add.s64 	%rd10, %rd6, %rd7;
	st.global.f32 	[%rd10], %f3;
$L__BB0_2:
	ret;

}


// ===== COMPILED SASS (sm_100) =====

	.target	sm_100

	.elftype	@"ET_EXEC"


//--------------------- .note.nv.tkinfo           --------------------------
	.section	.note.nv.tkinfo,"",@"SHT_NOTE"
	.sectionflags	@"SHF_NOTE_NV_TKINFO"
	.tkinfo
        /*0018*/ 	.word	0x00000002
        /*0030*/ 	.string	""
        /*0030*/ 	.string	"ptxas"
        /*0030*/ 	.string	"Cuda compilation tools, release 13.0, V13.0.88"
        /*0030*/ 	.string	"Build cuda_13.0.r13.0/compiler.36424714_0"
        /*0030*/ 	.string	"-arch sm_100 -m 64 "



//--------------------- .note.nv.cuinfo           --------------------------
	.section	.note.nv.cuinfo,"",@"SHT_NOTE"
	.sectionflags	@"SHF_NOTE_NV_CUINFO"
        /*0018*/ 	.short	0x0002
        /*001a*/ 	.short	0x0064
        /*001c*/ 	.short	0x0082
	.zero		2


//--------------------- .nv.info                  --------------------------
	.section	.nv.info,"",@"SHT_CUDA_INFO"
	.align	4


	//----- nvinfo : EIATTR_REGCOUNT
	.align		4
        /*0000*/ 	.byte	0x04, 0x2f
        /*0002*/ 	.short	(.L_1 - .L_0)
	.align		4
.L_0:
        /*0004*/ 	.word	index@(_Z10AddVectorsPKfS0_Pfi)
        /*0008*/ 	.word	0x0000000c


	//----- nvinfo : EIATTR_FRAME_SIZE
	.align		4
.L_1:
        /*000c*/ 	.byte	0x04, 0x11
        /*000e*/ 	.short	(.L_3 - .L_2)
	.align		4
.L_2:
        /*0010*/ 	.word	index@(_Z10AddVectorsPKfS0_Pfi)
        /*0014*/ 	.word	0x00000000


	//----- nvinfo : EIATTR_MIN_STACK_SIZE
	.align		4
.L_3:
        /*0018*/ 	.byte	0x04, 0x12
        /*001a*/ 	.short	(.L_5 - .L_4)
	.align		4
.L_4:
        /*001c*/ 	.word	index@(_Z10AddVectorsPKfS0_Pfi)
        /*0020*/ 	.word	0x00000000
.L_5:


//--------------------- .nv.compat                --------------------------
	.section	.nv.compat,"",@"SHT_CUDA_COMPAT_INFO"
	.align	4
        /*0000*/ 	.byte	0x02, 0x09, 0x00, 0x00, 0x02, 0x02, 0x01, 0x00, 0x02, 0x05, 0x05, 0x00, 0x03, 0x07, 0x01, 0x01
        /*0010*/ 	.byte	0x02, 0x03, 0x00, 0x00, 0x02, 0x06, 0x01, 0x00, 0x04, 0x0b, 0x08, 0x00, 0x09, 0x00, 0x00, 0x00
        /*0020*/ 	.byte	0x00, 0x00, 0x00, 0x00


//--------------------- .nv.info._Z10AddVectorsPKfS0_Pfi --------------------------
	.section	.nv.info._Z10AddVectorsPKfS0_Pfi,"",@"SHT_CUDA_INFO"
	.sectionflags	@""
	.align	4


	//----- nvinfo : EIATTR_CUDA_API_VERSION
	.align		4
        /*0000*/ 	.byte	0x04, 0x37
        /*0002*/ 	.short	(.L_7 - .L_6)
.L_6:
        /*0004*/ 	.word	0x00000082


	//----- nvinfo : EIATTR_KPARAM_INFO
	.align		4
.L_7:
        /*0008*/ 	.byte	0x04, 0x17
        /*000a*/ 	.short	(.L_9 - .L_8)
.L_8:
        /*000c*/ 	.word	0x00000000
        /*0010*/ 	.short	0x0003
        /*0012*/ 	.short	0x0018
        /*0014*/ 	.byte	0x00, 0xf0, 0x11, 0x00


	//----- nvinfo : EIATTR_KPARAM_INFO
	.align		4
.L_9:
        /*0018*/ 	.byte	0x04, 0x17
        /*001a*/ 	.short	(.L_11 - .L_10)
.L_10:
        /*001c*/ 	.word	0x00000000
        /*0020*/ 	.short	0x0002
        /*0022*/ 	.short	0x0010
        /*0024*/ 	.byte	0x00, 0xf5, 0x21, 0x00


	//----- nvinfo : EIATTR_KPARAM_INFO
	.align		4
.L_11:
        /*0028*/ 	.byte	0x04, 0x17
        /*002a*/ 	.short	(.L_13 - .L_12)
.L_12:
        /*002c*/ 	.word	0x00000000
        /*0030*/ 	.short	0x0001
        /*0032*/ 	.short	0x0008
        /*0034*/ 	.byte	0x00, 0xf5, 0x21, 0x00


	//----- nvinfo : EIATTR_KPARAM_INFO
	.align		4
.L_13:
        /*0038*/ 	.byte	0x04, 0x17
        /*003a*/ 	.short	(.L_15 - .L_14)
.L_14:
        /*003c*/ 	.word	0x00000000
        /*0040*/ 	.short	0x0000
        /*0042*/ 	.short	0x0000
        /*0044*/ 	.byte	0x00, 0xf5, 0x21, 0x00


	//----- nvinfo : EIATTR_SPARSE_MMA_MASK
	.align		4
.L_15:
        /*0048*/ 	.byte	0x03, 0x50
        /*004a*/ 	.short	0x0000


	//----- nvinfo : EIATTR_MAXREG_COUNT
	.align		4
        /*004c*/ 	.byte	0x03, 0x1b
        /*004e*/ 	.short	0x00ff


	//----- nvinfo : EIATTR_MERCURY_ISA_VERSION
	.align		4
        /*0050*/ 	.byte	0x03, 0x5f
        /*0052*/ 	.short	0x0101


	//----- nvinfo : EIATTR_VRC_CTA_INIT_COUNT
	.align		4
        /*0054*/ 	.byte	0x02, 0x4a
	.zero		1
	.zero		1


	//----- nvinfo : EIATTR_EXIT_INSTR_OFFSETS
	.align		4
        /*0058*/ 	.byte	0x04, 0x1c
        /*005a*/ 	.short	(.L_17 - .L_16)


	//   ....[0]....
.L_16:
        /*005c*/ 	.word	0x00000070


	//   ....[1]....
        /*0060*/ 	.word	0x00000130


	//----- nvinfo : EIATTR_CBANK_PARAM_SIZE
	.align		4
.L_17:
        /*0064*/ 	.byte	0x03, 0x19
        /*0066*/ 	.short	0x001c


	//----- nvinfo : EIATTR_PARAM_CBANK
	.align		4
        /*0068*/ 	.byte	0x04, 0x0a
        /*006a*/ 	.short	(.L_19 - .L_18)
	.align		4
.L_18:
        /*006c*/ 	.word	index@(.nv.constant0._Z10AddVectorsPKfS0_Pfi)
        /*0070*/ 	.short	0x0380
        /*0072*/ 	.short	0x001c


	//----- nvinfo : EIATTR_SW_WAR
	.align		4
.L_19:
        /*0074*/ 	.byte	0x04, 0x36
        /*0076*/ 	.short	(.L_21 - .L_20)
.L_20:
        /*0078*/ 	.word	0x00000008
.L_21:


//--------------------- .nv.callgraph             --------------------------
	.section	.nv.callgraph,"",@"SHT_CUDA_CALLGRAPH"
	.align	4
	.sectionentsize	8
	.align		4
        /*0000*/ 	.word	0x00000000
	.align		4
        /*0004*/ 	.word	0xffffffff
	.align		4
        /*0008*/ 	.word	0x00000000
	.align		4
        /*000c*/ 	.word	0xfffffffe
	.align		4
        /*0010*/ 	.word	0x00000000
	.align		4
        /*0014*/ 	.word	0xfffffffd
	.align		4
        /*0018*/ 	.word	0x00000000
	.align		4
        /*001c*/ 	.word	0xfffffffc


//--------------------- .text._Z10AddVectorsPKfS0_Pfi --------------------------
	.section	.text._Z10AddVectorsPKfS0_Pfi,"ax",@progbits
	.align	128
        .global         _Z10AddVectorsPKfS0_Pfi
        .type           _Z10AddVectorsPKfS0_Pfi,@function
        .size           _Z10AddVectorsPKfS0_Pfi,(.L_x_1 - _Z10AddVectorsPKfS0_Pfi)
        .other          _Z10AddVectorsPKfS0_Pfi,@"STO_CUDA_ENTRY STV_DEFAULT"
_Z10AddVectorsPKfS0_Pfi:
.text._Z10AddVectorsPKfS0_Pfi:
[----:B------:R-:W-:Y:S01]  /*0000*/  LDC R1, c[0x0][0x37c] ;  /* 0x0000df00ff017b82 */ /* 0x000fe20000000800 */
[----:B------:R-:W0:Y:S01]  /*0010*/  S2R R9, SR_CTAID.X ;  /* 0x0000000000097919 */ /* 0x000e220000002500 */
[----:B------:R-:W0:Y:S01]  /*0020*/  LDCU UR4, c[0x0][0x360] ;  /* 0x00006c00ff0477ac */ /* 0x000e220008000800 */
[----:B------:R-:W0:Y:S01]  /*0030*/  S2R R0, SR_TID.X ;  /* 0x0000000000007919 */ /* 0x000e220000002100 */
[----:B------:R-:W1:Y:S01]  /*0040*/  LDCU UR5, c[0x0][0x398] ;  /* 0x00007300ff0577ac */ /* 0x000e620008000800 */
[----:B0-----:R-:W-:-:S05]  /*0050*/  IMAD R9, R9, UR4, R0 ;  /* 0x0000000409097c24 */ /* 0x001fca000f8e0200 */
[----:B-1----:R-:W-:-:S13]  /*0060*/  ISETP.GE.AND P0, PT, R9, UR5, PT ;  /* 0x0000000509007c0c */ /* 0x002fda000bf06270 */
[----:B------:R-:W-:Y:S05]  /*0070*/  @P0 EXIT ;  /* 0x000000000000094d */ /* 0x000fea0003800000 */
[----:B------:R-:W0:Y:S01]  /*0080*/  LDC.64 R2, c[0x0][0x380] ;  /* 0x0000e000ff027b82 */ /* 0x000e220000000a00 */
[----:B------:R-:W1:Y:S07]  /*0090*/  LDCU.64 UR4, c[0x0][0x358] ;  /* 0x00006b00ff0477ac */ /* 0x000e6e0008000a00 */
[----:B------:R-:W2:Y:S08]  /*00a0*/  LDC.64 R4, c[0x0][0x388] ;  /* 0x0000e200ff047b82 */ /* 0x000eb00000000a00 */
[----:B------:R-:W3:Y:S01]  /*00b0*/  LDC.64 R6, c[0x0][0x390] ;  /* 0x0000e400ff067b82 */ /* 0x000ee20000000a00 */
[----:B0-----:R-:W-:-:S06]  /*00c0*/  IMAD.WIDE R2, R9, 0x4, R2 ;  /* 0x0000000409027825 */ /* 0x001fcc00078e0202 */
[----:B-1----:R-:W4:Y:S01]  /*00d0*/  LDG.E R2, desc[UR4][R2.64] ;  /* 0x0000000402027981 */ /* 0x002f22000c1e1900 */
[----:B--2---:R-:W-:-:S06]  /*00e0*/  IMAD.WIDE R4, R9, 0x4, R4 ;  /* 0x0000000409047825 */ /* 0x004fcc00078e0204 */
[----:B------:R-:W4:Y:S01]  /*00f0*/  LDG.E R5, desc[UR4][R4.64] ;  /* 0x0000000404057981 */ /* 0x000f22000c1e1900 */
[----:B---3--:R-:W-:-:S04]  /*0100*/  IMAD.WIDE R6, R9, 0x4, R6 ;  /* 0x0000000409067825 */ /* 0x008fc800078e0206 */
[----:B----4-:R-:W-:-:S05]  /*0110*/  FADD R9, R2, R5 ;  /* 0x0000000502097221 */ /* 0x010fca0000000000 */
[----:B------:R-:W-:Y:S01]  /*0120*/  STG.E desc[UR4][R6.64], R9 ;  /* 0x0000000906007986 */ /* 0x000fe2000c101904 */
[----:B------:R-:W-:Y:S05]  /*0130*/  EXIT ;  /* 0x000000000000794d */ /* 0x000fea0003800000 */
.L_x_0:
[----:B------:R-:W-:-:S00]  /*0140*/  BRA `(.L_x_0) ;  /* 0xfffffffc00fc7947 */ /* 0x000fc0000383ffff */
[----:B------:R-:W-:-:S00]  /*0150*/  NOP ;  /* 0x0000000000007918 */ /* 0x000fc00000000000 */
        /* <DEDUP_REMOVED lines=10> */
.L_x_1:


//--------------------- .nv.shared.reserved.0     --------------------------
	.section	.nv.shared.reserved.0,"aw",@nobits
	.weak		__nv_reservedSMEM_offset_0_alias
	.size		__nv_reservedSMEM_offset_0_alias, 0, 64
	.other		__nv_reservedSMEM_offset_0_alias,@"STO_CUDA_RESERVED_SHARED STV_DEFAULT"
__nv_reservedSMEM_offset_0_alias:
	.zero		0
	.zero		64


//--------------------- .nv.constant0._Z10AddVectorsPKfS0_Pfi --------------------------
	.section	.nv.constant0._Z10AddVectorsPKfS0_Pfi,"a",@progbits
	.sectionflags	@""
	.align	4
.nv.constant0._Z10AddVectorsPKfS0_Pfi:
	.zero		924


//--------------------- SYMBOLS --------------------------

	.type		.nv.reservedSmem.offset0,@object
	.size		.nv.reservedSmem.offset0,0x4
